	.headerflags	@"EF_CUDA_TEXMODE_UNIFIED EF_CUDA_64BIT_ADDRESS EF_CUDA_ACCELERATORS EF_CUDA_SM90 EF_CUDA_VIRTUAL_SM(EF_CUDA_SM90)"
	.elftype	@"ET_EXEC"


//--------------------- .nv.info                  --------------------------
	.section	.nv.info,"",@"SHT_CUDA_INFO"
	.align	4


	//----- nvinfo : EIATTR_REGCOUNT
	.align		4
        /*0000*/ 	.byte	0x04, 0x2f
        /*0002*/ 	.short	(.L_1 - .L_0)
	.align		4
.L_0:
        /*0004*/ 	.word	index@(triton_poi_fused_cat_11)
        /*0008*/ 	.word	0x00000012


	//----- nvinfo : EIATTR_MIN_STACK_SIZE
	.align		4
.L_1:
        /*000c*/ 	.byte	0x04, 0x12
        /*000e*/ 	.short	(.L_3 - .L_2)
	.align		4
.L_2:
        /*0010*/ 	.word	index@(triton_poi_fused_cat_11)
        /*0014*/ 	.word	0x00000000


	//----- nvinfo : EIATTR_FRAME_SIZE
	.align		4
.L_3:
        /*0018*/ 	.byte	0x04, 0x11
        /*001a*/ 	.short	(.L_5 - .L_4)
	.align		4
.L_4:
        /*001c*/ 	.word	index@(triton_poi_fused_cat_11)
        /*0020*/ 	.word	0x00000000


	//----- nvinfo : EIATTR_MIN_STACK_SIZE
	.align		4
.L_5:
        /*0024*/ 	.byte	0x04, 0x12
        /*0026*/ 	.short	(.L_7 - .L_6)
	.align		4
.L_6:
        /*0028*/ 	.word	index@(triton_poi_fused_cat_11)
        /*002c*/ 	.word	0x00000000
.L_7:


//--------------------- .nv.info.triton_poi_fused_cat_11 --------------------------
	.section	.nv.info.triton_poi_fused_cat_11,"",@"SHT_CUDA_INFO"
	.sectionflags	@""
	.align	4


	//----- nvinfo : EIATTR_CUDA_API_VERSION
	.align		4
        /*0000*/ 	.byte	0x04, 0x37
        /*0002*/ 	.short	(.L_9 - .L_8)
.L_8:
        /*0004*/ 	.word	0x0000007c


	//----- nvinfo : EIATTR_KPARAM_INFO
	.align		4
.L_9:
        /*0008*/ 	.byte	0x04, 0x17
        /*000a*/ 	.short	(.L_11 - .L_10)
.L_10:
        /*000c*/ 	.word	0x00000000
        /*0010*/ 	.short	0x0002
        /*0012*/ 	.short	0x0010
        /*0014*/ 	.byte	0x00, 0xf0, 0x11, 0x00


	//----- nvinfo : EIATTR_KPARAM_INFO
	.align		4
.L_11:
        /*0018*/ 	.byte	0x04, 0x17
        /*001a*/ 	.short	(.L_13 - .L_12)
.L_12:
        /*001c*/ 	.word	0x00000000
        /*0020*/ 	.short	0x0001
        /*0022*/ 	.short	0x0008
        /*0024*/ 	.byte	0x00, 0xf4, 0x21, 0x00


	//----- nvinfo : EIATTR_KPARAM_INFO
	.align		4
.L_13:
        /*0028*/ 	.byte	0x04, 0x17
        /*002a*/ 	.short	(.L_15 - .L_14)
.L_14:
        /*002c*/ 	.word	0x00000000
        /*0030*/ 	.short	0x0000
        /*0032*/ 	.short	0x0000
        /*0034*/ 	.byte	0x00, 0xf4, 0x21, 0x00


	//----- nvinfo : EIATTR_SPARSE_MMA_MASK
	.align		4
.L_15:
        /*0038*/ 	.byte	0x03, 0x50
        /*003a*/ 	.short	0x0000


	//----- nvinfo : EIATTR_MAXREG_COUNT
	.align		4
        /*003c*/ 	.byte	0x03, 0x1b
        /*003e*/ 	.short	0x00ff


	//----- nvinfo : EIATTR_EXIT_INSTR_OFFSETS
	.align		4
        /*0040*/ 	.byte	0x04, 0x1c
        /*0042*/ 	.short	(.L_17 - .L_16)


	//   ....[0]....
.L_16:
        /*0044*/ 	.word	0x00000160


	//   ....[1]....
        /*0048*/ 	.word	0x00000180


	//----- nvinfo : EIATTR_REQNTID
	.align		4
.L_17:
        /*004c*/ 	.byte	0x04, 0x10
        /*004e*/ 	.short	(.L_19 - .L_18)
.L_18:
        /*0050*/ 	.word	0x00000020
        /*0054*/ 	.word	0x00000001
        /*0058*/ 	.word	0x00000001


	//----- nvinfo : EIATTR_CBANK_PARAM_SIZE
	.align		4
.L_19:
        /*005c*/ 	.byte	0x03, 0x19
        /*005e*/ 	.short	0x0014


	//----- nvinfo : EIATTR_PARAM_CBANK
	.align		4
        /*0060*/ 	.byte	0x04, 0x0a
        /*0062*/ 	.short	(.L_21 - .L_20)
	.align		4
.L_20:
        /*0064*/ 	.word	index@(.nv.constant0.triton_poi_fused_cat_11)
        /*0068*/ 	.short	0x0210
        /*006a*/ 	.short	0x0014


	//----- nvinfo : EIATTR_SW_WAR
	.align		4
.L_21:
        /*006c*/ 	.byte	0x04, 0x36
        /*006e*/ 	.short	(.L_23 - .L_22)
.L_22:
        /*0070*/ 	.word	0x00000008
.L_23:


//--------------------- .nv.callgraph             --------------------------
	.section	.nv.callgraph,"",@"SHT_CUDA_CALLGRAPH"
	.align	4
	.sectionentsize	8
	.align		4
        /*0000*/ 	.word	0x00000000
	.align		4
        /*0004*/ 	.word	0xffffffff
	.align		4
        /*0008*/ 	.word	0x00000000
	.align		4
        /*000c*/ 	.word	0xfffffffe
	.align		4
        /*0010*/ 	.word	0x00000000
	.align		4
        /*0014*/ 	.word	0xfffffffd
	.align		4
        /*0018*/ 	.word	0x00000000
	.align		4
        /*001c*/ 	.word	0xfffffffc


//--------------------- .text.triton_poi_fused_cat_11 --------------------------
	.section	.text.triton_poi_fused_cat_11,"ax",@progbits
	.align	128
        .global         triton_poi_fused_cat_11
        .type           triton_poi_fused_cat_11,@function
        .size           triton_poi_fused_cat_11,(.L_x_1 - triton_poi_fused_cat_11)
        .other          triton_poi_fused_cat_11,@"STO_CUDA_ENTRY STV_DEFAULT"
triton_poi_fused_cat_11:
.text.triton_poi_fused_cat_11:
[----:B------:R-:W0:Y:S02]  /*0000*/  LDC R1, c[0x0][0x28] ;  /* 0x00000a00ff017b82 */ /* 0x000e240000000800 */
[----:B------:R-:W1:Y:S01]  /*0010*/  S2R R0, SR_TID.X ;  /* 0x0000000000007919 */ /* 0x000e620000002100 */
[----:B------:R-:W2:Y:S01]  /*0020*/  LDC.64 R4, c[0x0][0x210] ;  /* 0x00008400ff047b82 */ /* 0x000ea20000000a00 */
[----:B------:R-:W-:Y:S01]  /*0030*/  IMAD.MOV.U32 R13, RZ, RZ, RZ ;  /* 0x000000ffff0d7224 */ /* 0x000fe200078e00ff */
[----:B------:R-:W-:Y:S01]  /*0040*/  ULDC.64 UR4, c[0x0][0x208] ;  /* 0x0000820000047ab9 */ /* 0x000fe20000000a00 */
[----:B------:R-:W3:Y:S05]  /*0050*/  S2R R3, SR_CTAID.X ;  /* 0x0000000000037919 */ /* 0x000eea0000002500 */
[----:B------:R-:W4:Y:S01]  /*0060*/  LDC.64 R8, c[0x0][0x218] ;  /* 0x00008600ff087b82 */ /* 0x000f220000000a00 */
[----:B-1----:R-:W-:-:S04]  /*0070*/  LOP3.LUT R0, R0, 0x1f, RZ, 0xc0, !PT ;  /* 0x0000001f00007812 */ /* 0x002fc800078ec0ff */
[----:B---3--:R-:W-:-:S04]  /*0080*/  LEA R0, R3, R0, 0x6 ;  /* 0x0000000003007211 */ /* 0x008fc800078e30ff */
[C---:B------:R-:W-:Y:S02]  /*0090*/  ISETP.GE.AND P0, PT, R0.reuse, 0x40, PT ;  /* 0x000000400000780c */ /* 0x040fe40003f06270 */
[----:B------:R-:W-:Y:S02]  /*00a0*/  SHF.L.U32 R7, R0, 0x4, RZ ;  /* 0x0000000400077819 */ /* 0x000fe400000006ff */
[----:B------:R-:W-:-:S03]  /*00b0*/  IADD3 R6, R0, 0x20, RZ ;  /* 0x0000002000067810 */ /* 0x000fc60007ffe0ff */
[----:B--2---:R-:W-:Y:S01]  /*00c0*/  IMAD.WIDE R2, R7, 0x4, R4 ;  /* 0x0000000407027825 */ /* 0x004fe200078e0204 */
[C---:B------:R-:W-:Y:S02]  /*00d0*/  ISETP.GE.AND P1, PT, R6.reuse, 0x40, PT ;  /* 0x000000400600780c */ /* 0x040fe40003f26270 */
[----:B------:R-:W-:-:S03]  /*00e0*/  SHF.L.U32 R11, R6, 0x4, RZ ;  /* 0x00000004060b7819 */ /* 0x000fc600000006ff */
[----:B------:R-:W2:Y:S01]  /*00f0*/  @!P0 LDG.E.EL R13, desc[UR4][R2.64+0x18] ;  /* 0x00001804020d8981 */ /* 0x000ea2000c2e1900 */
[----:B------:R-:W-:Y:S02]  /*0100*/  IMAD.MOV.U32 R15, RZ, RZ, RZ ;  /* 0x000000ffff0f7224 */ /* 0x000fe400078e00ff */
[----:B------:R-:W-:-:S04]  /*0110*/  IMAD.WIDE R4, R11, 0x4, R4 ;  /* 0x000000040b047825 */ /* 0x000fc800078e0204 */
[--C-:B----4-:R-:W-:Y:S01]  /*0120*/  IMAD.WIDE R6, R7, 0x4, R8.reuse ;  /* 0x0000000407067825 */ /* 0x110fe200078e0208 */
[----:B------:R1:W5:Y:S03]  /*0130*/  @!P1 LDG.E.EL R15, desc[UR4][R4.64+0x18] ;  /* 0x00001804040f9981 */ /* 0x000366000c2e1900 */
[----:B------:R-:W-:Y:S01]  /*0140*/  IMAD.WIDE R8, R11, 0x4, R8 ;  /* 0x000000040b087825 */ /* 0x000fe200078e0208 */
[----:B--2---:R1:W-:Y:S01]  /*0150*/  @!P0 STG.E desc[UR4][R6.64], R13 ;  /* 0x0000000d06008986 */ /* 0x0043e2000c101904 */
[----:B------:R-:W-:Y:S05]  /*0160*/  @P1 EXIT ;  /* 0x000000000000194d */ /* 0x000fea0003800000 */
[----:B-----5:R-:W-:Y:S01]  /*0170*/  STG.E desc[UR4][R8.64], R15 ;  /* 0x0000000f08007986 */ /* 0x020fe2000c101904 */
[----:B------:R-:W-:Y:S05]  /*0180*/  EXIT ;  /* 0x000000000000794d */ /* 0x000fea0003800000 */
.L_x_0:
[----:B------:R-:W-:-:S00]  /*0190*/  BRA `(.L_x_0) ;  /* 0xfffffffc00fc7947 */ /* 0x000fc0000383ffff */
[----:B------:R-:W-:-:S00]  /*01a0*/  NOP ;  /* 0x0000000000007918 */ /* 0x000fc00000000000 */
        /* <DEDUP_REMOVED lines=13> */
.L_x_1:


//--------------------- .nv.constant0.triton_poi_fused_cat_11 --------------------------
	.section	.nv.constant0.triton_poi_fused_cat_11,"a",@progbits
	.sectionflags	@""
	.align	4
.nv.constant0.triton_poi_fused_cat_11:
	.zero		548
